//
// Generated by NVIDIA NVVM Compiler
//
// Compiler Build ID: CL-36424714
// Cuda compilation tools, release 13.0, V13.0.88
// Based on NVVM 20.0.0
//

.version 9.0
.target sm_100
.address_size 64

	// .globl	_Z14cuda_prefixsumPfS_i
// _ZZ14cuda_prefixsumPfS_iE1s has been demoted

.visible .entry _Z14cuda_prefixsumPfS_i(
	.param .u64 .ptr .align 1 _Z14cuda_prefixsumPfS_i_param_0,
	.param .u64 .ptr .align 1 _Z14cuda_prefixsumPfS_i_param_1,
	.param .u32 _Z14cuda_prefixsumPfS_i_param_2
)
{
	.reg .pred 	%p<10>;
	.reg .b32 	%r<42>;
	.reg .b32 	%f<11>;
	.reg .b64 	%rd<13>;
	// demoted variable
	.shared .align 4 .b8 _ZZ14cuda_prefixsumPfS_iE1s[2048];
	ld.param.u64 	%rd3, [_Z14cuda_prefixsumPfS_i_param_0];
	ld.param.u64 	%rd4, [_Z14cuda_prefixsumPfS_i_param_1];
	ld.param.u32 	%r15, [_Z14cuda_prefixsumPfS_i_param_2];
	cvta.to.global.u64 	%rd1, %rd4;
	cvta.to.global.u64 	%rd2, %rd3;
	mov.u32 	%r1, %tid.x;
	mov.u32 	%r16, %ctaid.x;
	mov.u32 	%r41, %ntid.x;
	mul.lo.s32 	%r17, %r16, %r41;
	shl.b32 	%r18, %r17, 1;
	add.s32 	%r3, %r18, %r1;
	add.s32 	%r4, %r3, %r41;
	setp.ge.s32 	%p1, %r3, %r15;
	shl.b32 	%r19, %r1, 2;
	mov.u32 	%r20, _ZZ14cuda_prefixsumPfS_iE1s;
	add.s32 	%r5, %r20, %r19;
	@%p1 bra 	$L__BB0_2;
	mul.wide.s32 	%rd5, %r3, 4;
	add.s64 	%rd6, %rd2, %rd5;
	ld.global.f32 	%f1, [%rd6];
	st.shared.f32 	[%r5], %f1;
	bra.uni 	$L__BB0_3;
$L__BB0_2:
	mov.b32 	%r21, 0;
	st.shared.u32 	[%r5], %r21;
$L__BB0_3:
	setp.ge.s32 	%p2, %r4, %r15;
	shl.b32 	%r22, %r41, 2;
	add.s32 	%r6, %r5, %r22;
	@%p2 bra 	$L__BB0_5;
	mul.wide.s32 	%rd7, %r4, 4;
	add.s64 	%rd8, %rd2, %rd7;
	ld.global.f32 	%f2, [%rd8];
	st.shared.f32 	[%r6], %f2;
	bra.uni 	$L__BB0_6;
$L__BB0_5:
	mov.b32 	%r23, 0;
	st.shared.u32 	[%r6], %r23;
$L__BB0_6:
	bar.sync 	0;
	shl.b32 	%r25, %r1, 1;
	add.s32 	%r7, %r25, 2;
	shl.b32 	%r8, %r41, 1;
	mov.b32 	%r40, 1;
$L__BB0_7:
	mul.lo.s32 	%r10, %r7, %r40;
	add.s32 	%r26, %r10, -1;
	setp.ge.u32 	%p3, %r26, %r8;
	@%p3 bra 	$L__BB0_9;
	sub.s32 	%r27, %r10, %r40;
	shl.b32 	%r28, %r27, 2;
	add.s32 	%r30, %r20, %r28;
	ld.shared.f32 	%f3, [%r30+-4];
	shl.b32 	%r31, %r40, 2;
	add.s32 	%r32, %r30, %r31;
	ld.shared.f32 	%f4, [%r32+-4];
	add.f32 	%f5, %f3, %f4;
	st.shared.f32 	[%r32+-4], %f5;
$L__BB0_9:
	bar.sync 	0;
	shl.b32 	%r40, %r40, 1;
	setp.gt.u32 	%p4, %r40, %r41;
	@%p4 bra 	$L__BB0_10;
	bra.uni 	$L__BB0_7;
$L__BB0_10:
	setp.lt.u32 	%p5, %r41, 2;
	@%p5 bra 	$L__BB0_14;
$L__BB0_11:
	shr.u32 	%r13, %r41, 1;
	mul.lo.s32 	%r14, %r7, %r13;
	add.s32 	%r33, %r14, %r13;
	add.s32 	%r34, %r33, -1;
	setp.ge.u32 	%p6, %r34, %r8;
	@%p6 bra 	$L__BB0_13;
	shl.b32 	%r35, %r14, 2;
	add.s32 	%r37, %r20, %r35;
	ld.shared.f32 	%f6, [%r37+-4];
	shl.b32 	%r38, %r13, 2;
	add.s32 	%r39, %r37, %r38;
	ld.shared.f32 	%f7, [%r39+-4];
	add.f32 	%f8, %f6, %f7;
	st.shared.f32 	[%r39+-4], %f8;
$L__BB0_13:
	bar.sync 	0;
	setp.gt.u32 	%p7, %r41, 3;
	mov.u32 	%r41, %r13;
	@%p7 bra 	$L__BB0_11;
$L__BB0_14:
	setp.ge.s32 	%p8, %r3, %r15;
	@%p8 bra 	$L__BB0_16;
	ld.shared.f32 	%f9, [%r5];
	mul.wide.s32 	%rd9, %r3, 4;
	add.s64 	%rd10, %rd1, %rd9;
	st.global.f32 	[%rd10], %f9;
$L__BB0_16:
	setp.ge.s32 	%p9, %r4, %r15;
	@%p9 bra 	$L__BB0_18;
	ld.shared.f32 	%f10, [%r6];
	mul.wide.s32 	%rd11, %r4, 4;
	add.s64 	%rd12, %rd1, %rd11;
	st.global.f32 	[%rd12], %f10;
$L__BB0_18:
	ret;

}
	// .globl	_Z9aggregatePfS_i
.visible .entry _Z9aggregatePfS_i(
	.param .u64 .ptr .align 1 _Z9aggregatePfS_i_param_0,
	.param .u64 .ptr .align 1 _Z9aggregatePfS_i_param_1,
	.param .u32 _Z9aggregatePfS_i_param_2
)
{
	.reg .pred 	%p<2>;
	.reg .b32 	%r<5>;
	.reg .b32 	%f<2>;
	.reg .b64 	%rd<9>;

	ld.param.u64 	%rd1, [_Z9aggregatePfS_i_param_0];
	ld.param.u64 	%rd2, [_Z9aggregatePfS_i_param_1];
	ld.param.u32 	%r3, [_Z9aggregatePfS_i_param_2];
	mov.u32 	%r1, %tid.x;
	shl.b32 	%r2, %r1, 9;
	or.b32  	%r4, %r2, 511;
	setp.ge.s32 	%p1, %r4, %r3;
	@%p1 bra 	$L__BB1_2;
	cvta.to.global.u64 	%rd3, %rd1;
	cvta.to.global.u64 	%rd4, %rd2;
	mul.wide.u32 	%rd5, %r2, 4;
	add.s64 	%rd6, %rd3, %rd5;
	ld.global.f32 	%f1, [%rd6+2044];
	mul.wide.u32 	%rd7, %r1, 4;
	add.s64 	%rd8, %rd4, %rd7;
	st.global.f32 	[%rd8], %f1;
$L__BB1_2:
	ret;

}
	// .globl	_Z12collect_sumsPfS_i
.visible .entry _Z12collect_sumsPfS_i(
	.param .u64 .ptr .align 1 _Z12collect_sumsPfS_i_param_0,
	.param .u64 .ptr .align 1 _Z12collect_sumsPfS_i_param_1,
	.param .u32 _Z12collect_sumsPfS_i_param_2
)
{
	.reg .pred 	%p<2>;
	.reg .b32 	%r<7>;
	.reg .b32 	%f<4>;
	.reg .b64 	%rd<9>;

	ld.param.u64 	%rd1, [_Z12collect_sumsPfS_i_param_0];
	ld.param.u64 	%rd2, [_Z12collect_sumsPfS_i_param_1];
	ld.param.u32 	%r3, [_Z12collect_sumsPfS_i_param_2];
	mov.u32 	%r4, %tid.x;
	mov.u32 	%r5, %ntid.x;
	mov.u32 	%r1, %ctaid.x;
	mad.lo.s32 	%r6, %r5, %r1, %r5;
	add.s32 	%r2, %r6, %r4;
	setp.ge.s32 	%p1, %r2, %r3;
	@%p1 bra 	$L__BB2_2;
	cvta.to.global.u64 	%rd3, %rd1;
	cvta.to.global.u64 	%rd4, %rd2;
	mul.wide.u32 	%rd5, %r1, 4;
	add.s64 	%rd6, %rd3, %rd5;
	ld.global.f32 	%f1, [%rd6];
	mul.wide.s32 	%rd7, %r2, 4;
	add.s64 	%rd8, %rd4, %rd7;
	ld.global.f32 	%f2, [%rd8];
	add.f32 	%f3, %f1, %f2;
	st.global.f32 	[%rd8], %f3;
$L__BB2_2:
	ret;

}


// ===== COMPILED SASS (sm_100) =====

	.target	sm_100

	.elftype	@"ET_EXEC"


//--------------------- .note.nv.tkinfo           --------------------------
	.section	.note.nv.tkinfo,"",@"SHT_NOTE"
	.sectionflags	@"SHF_NOTE_NV_TKINFO"
	.tkinfo
        /*0018*/ 	.word	0x00000002
        /*0030*/ 	.string	""
        /*0030*/ 	.string	"ptxas"
        /*0030*/ 	.string	"Cuda compilation tools, release 13.0, V13.0.88"
        /*0030*/ 	.string	"Build cuda_13.0.r13.0/compiler.36424714_0"
        /*0030*/ 	.string	"-arch sm_100 -m 64 "



//--------------------- .note.nv.cuinfo           --------------------------
	.section	.note.nv.cuinfo,"",@"SHT_NOTE"
	.sectionflags	@"SHF_NOTE_NV_CUINFO"
        /*0018*/ 	.short	0x0002
        /*001a*/ 	.short	0x0064
        /*001c*/ 	.short	0x0082
	.zero		2


//--------------------- .nv.info                  --------------------------
	.section	.nv.info,"",@"SHT_CUDA_INFO"
	.align	4


	//----- nvinfo : EIATTR_REGCOUNT
	.align		4
        /*0000*/ 	.byte	0x04, 0x2f
        /*0002*/ 	.short	(.L_1 - .L_0)
	.align		4
.L_0:
        /*0004*/ 	.word	index@(_Z14cuda_prefixsumPfS_i)
        /*0008*/ 	.word	0x0000000f


	//----- nvinfo : EIATTR_FRAME_SIZE
	.align		4
.L_1:
        /*000c*/ 	.byte	0x04, 0x11
        /*000e*/ 	.short	(.L_3 - .L_2)
	.align		4
.L_2:
        /*0010*/ 	.word	index@(_Z14cuda_prefixsumPfS_i)
        /*0014*/ 	.word	0x00000000


	//----- nvinfo : EIATTR_REGCOUNT
	.align		4
.L_3:
        /*0018*/ 	.byte	0x04, 0x2f
        /*001a*/ 	.short	(.L_5 - .L_4)
	.align		4
.L_4:
        /*001c*/ 	.word	index@(_Z9aggregatePfS_i)
        /*0020*/ 	.word	0x0000000a


	//----- nvinfo : EIATTR_FRAME_SIZE
	.align		4
.L_5:
        /*0024*/ 	.byte	0x04, 0x11
        /*0026*/ 	.short	(.L_7 - .L_6)
	.align		4
.L_6:
        /*0028*/ 	.word	index@(_Z9aggregatePfS_i)
        /*002c*/ 	.word	0x00000000


	//----- nvinfo : EIATTR_REGCOUNT
	.align		4
.L_7:
        /*0030*/ 	.byte	0x04, 0x2f
        /*0032*/ 	.short	(.L_9 - .L_8)
	.align		4
.L_8:
        /*0034*/ 	.word	index@(_Z12collect_sumsPfS_i)
        /*0038*/ 	.word	0x0000000c


	//----- nvinfo : EIATTR_FRAME_SIZE
	.align		4
.L_9:
        /*003c*/ 	.byte	0x04, 0x11
        /*003e*/ 	.short	(.L_11 - .L_10)
	.align		4
.L_10:
        /*0040*/ 	.word	index@(_Z12collect_sumsPfS_i)
        /*0044*/ 	.word	0x00000000


	//----- nvinfo : EIATTR_MIN_STACK_SIZE
	.align		4
.L_11:
        /*0048*/ 	.byte	0x04, 0x12
        /*004a*/ 	.short	(.L_13 - .L_12)
	.align		4
.L_12:
        /*004c*/ 	.word	index@(_Z12collect_sumsPfS_i)
        /*0050*/ 	.word	0x00000000


	//----- nvinfo : EIATTR_MIN_STACK_SIZE
	.align		4
.L_13:
        /*0054*/ 	.byte	0x04, 0x12
        /*0056*/ 	.short	(.L_15 - .L_14)
	.align		4
.L_14:
        /*0058*/ 	.word	index@(_Z9aggregatePfS_i)
        /*005c*/ 	.word	0x00000000


	//----- nvinfo : EIATTR_MIN_STACK_SIZE
	.align		4
.L_15:
        /*0060*/ 	.byte	0x04, 0x12
        /*0062*/ 	.short	(.L_17 - .L_16)
	.align		4
.L_16:
        /*0064*/ 	.word	index@(_Z14cuda_prefixsumPfS_i)
        /*0068*/ 	.word	0x00000000
.L_17:


//--------------------- .nv.compat                --------------------------
	.section	.nv.compat,"",@"SHT_CUDA_COMPAT_INFO"
	.align	4
        /*0000*/ 	.byte	0x02, 0x09, 0x00, 0x00, 0x02, 0x02, 0x01, 0x00, 0x02, 0x05, 0x05, 0x00, 0x03, 0x07, 0x01, 0x01
        /*0010*/ 	.byte	0x02, 0x03, 0x00, 0x00, 0x02, 0x06, 0x01, 0x00, 0x04, 0x0b, 0x08, 0x00, 0x09, 0x00, 0x00, 0x00
        /*0020*/ 	.byte	0x00, 0x00, 0x00, 0x00


//--------------------- .nv.info._Z12collect_sumsPfS_i --------------------------
	.section	.nv.info._Z12collect_sumsPfS_i,"",@"SHT_CUDA_INFO"
	.sectionflags	@""
	.align	4


	//----- nvinfo : EIATTR_CUDA_API_VERSION
	.align		4
        /*0000*/ 	.byte	0x04, 0x37
        /*0002*/ 	.short	(.L_19 - .L_18)
.L_18:
        /*0004*/ 	.word	0x00000082


	//----- nvinfo : EIATTR_KPARAM_INFO
	.align		4
.L_19:
        /*0008*/ 	.byte	0x04, 0x17
        /*000a*/ 	.short	(.L_21 - .L_20)
.L_20:
        /*000c*/ 	.word	0x00000000
        /*0010*/ 	.short	0x0002
        /*0012*/ 	.short	0x0010
        /*0014*/ 	.byte	0x00, 0xf0, 0x11, 0x00


	//----- nvinfo : EIATTR_KPARAM_INFO
	.align		4
.L_21:
        /*0018*/ 	.byte	0x04, 0x17
        /*001a*/ 	.short	(.L_23 - .L_22)
.L_22:
        /*001c*/ 	.word	0x00000000
        /*0020*/ 	.short	0x0001
        /*0022*/ 	.short	0x0008
        /*0024*/ 	.byte	0x00, 0xf5, 0x21, 0x00


	//----- nvinfo : EIATTR_KPARAM_INFO
	.align		4
.L_23:
        /*0028*/ 	.byte	0x04, 0x17
        /*002a*/ 	.short	(.L_25 - .L_24)
.L_24:
        /*002c*/ 	.word	0x00000000
        /*0030*/ 	.short	0x0000
        /*0032*/ 	.short	0x0000
        /*0034*/ 	.byte	0x00, 0xf5, 0x21, 0x00


	//----- nvinfo : EIATTR_SPARSE_MMA_MASK
	.align		4
.L_25:
        /*0038*/ 	.byte	0x03, 0x50
        /*003a*/ 	.short	0x0000


	//----- nvinfo : EIATTR_MAXREG_COUNT
	.align		4
        /*003c*/ 	.byte	0x03, 0x1b
        /*003e*/ 	.short	0x00ff


	//----- nvinfo : EIATTR_MERCURY_ISA_VERSION
	.align		4
        /*0040*/ 	.byte	0x03, 0x5f
        /*0042*/ 	.short	0x0101


	//----- nvinfo : EIATTR_VRC_CTA_INIT_COUNT
	.align		4
        /*0044*/ 	.byte	0x02, 0x4a
	.zero		1
	.zero		1


	//----- nvinfo : EIATTR_EXIT_INSTR_OFFSETS
	.align		4
        /*0048*/ 	.byte	0x04, 0x1c
        /*004a*/ 	.short	(.L_27 - .L_26)


	//   ....[0]....
.L_26:
        /*004c*/ 	.word	0x00000080


	//   ....[1]....
        /*0050*/ 	.word	0x00000120


	//----- nvinfo : EIATTR_CBANK_PARAM_SIZE
	.align		4
.L_27:
        /*0054*/ 	.byte	0x03, 0x19
        /*0056*/ 	.short	0x0014


	//----- nvinfo : EIATTR_PARAM_CBANK
	.align		4
        /*0058*/ 	.byte	0x04, 0x0a
        /*005a*/ 	.short	(.L_29 - .L_28)
	.align		4
.L_28:
        /*005c*/ 	.word	index@(.nv.constant0._Z12collect_sumsPfS_i)
        /*0060*/ 	.short	0x0380
        /*0062*/ 	.short	0x0014


	//----- nvinfo : EIATTR_SW_WAR
	.align		4
.L_29:
        /*0064*/ 	.byte	0x04, 0x36
        /*0066*/ 	.short	(.L_31 - .L_30)
.L_30:
        /*0068*/ 	.word	0x00000008
.L_31:


//--------------------- .nv.info._Z9aggregatePfS_i --------------------------
	.section	.nv.info._Z9aggregatePfS_i,"",@"SHT_CUDA_INFO"
	.sectionflags	@""
	.align	4


	//----- nvinfo : EIATTR_CUDA_API_VERSION
	.align		4
        /*0000*/ 	.byte	0x04, 0x37
        /*0002*/ 	.short	(.L_33 - .L_32)
.L_32:
        /*0004*/ 	.word	0x00000082


	//----- nvinfo : EIATTR_KPARAM_INFO
	.align		4
.L_33:
        /*0008*/ 	.byte	0x04, 0x17
        /*000a*/ 	.short	(.L_35 - .L_34)
.L_34:
        /*000c*/ 	.word	0x00000000
        /*0010*/ 	.short	0x0002
        /*0012*/ 	.short	0x0010
        /*0014*/ 	.byte	0x00, 0xf0, 0x11, 0x00


	//----- nvinfo : EIATTR_KPARAM_INFO
	.align		4
.L_35:
        /*0018*/ 	.byte	0x04, 0x17
        /*001a*/ 	.short	(.L_37 - .L_36)
.L_36:
        /*001c*/ 	.word	0x00000000
        /*0020*/ 	.short	0x0001
        /*0022*/ 	.short	0x0008
        /*0024*/ 	.byte	0x00, 0xf5, 0x21, 0x00


	//----- nvinfo : EIATTR_KPARAM_INFO
	.align		4
.L_37:
        /*0028*/ 	.byte	0x04, 0x17
        /*002a*/ 	.short	(.L_39 - .L_38)
.L_38:
        /*002c*/ 	.word	0x00000000
        /*0030*/ 	.short	0x0000
        /*0032*/ 	.short	0x0000
        /*0034*/ 	.byte	0x00, 0xf5, 0x21, 0x00


	//----- nvinfo : EIATTR_SPARSE_MMA_MASK
	.align		4
.L_39:
        /*0038*/ 	.byte	0x03, 0x50
        /*003a*/ 	.short	0x0000


	//----- nvinfo : EIATTR_MAXREG_COUNT
	.align		4
        /*003c*/ 	.byte	0x03, 0x1b
        /*003e*/ 	.short	0x00ff


	//----- nvinfo : EIATTR_MERCURY_ISA_VERSION
	.align		4
        /*0040*/ 	.byte	0x03, 0x5f
        /*0042*/ 	.short	0x0101


	//----- nvinfo : EIATTR_VRC_CTA_INIT_COUNT
	.align		4
        /*0044*/ 	.byte	0x02, 0x4a
	.zero		1
	.zero		1


	//----- nvinfo : EIATTR_EXIT_INSTR_OFFSETS
	.align		4
        /*0048*/ 	.byte	0x04, 0x1c
        /*004a*/ 	.short	(.L_41 - .L_40)


	//   ....[0]....
.L_40:
        /*004c*/ 	.word	0x00000060


	//   ....[1]....
        /*0050*/ 	.word	0x000000e0


	//----- nvinfo : EIATTR_CBANK_PARAM_SIZE
	.align		4
.L_41:
        /*0054*/ 	.byte	0x03, 0x19
        /*0056*/ 	.short	0x0014


	//----- nvinfo : EIATTR_PARAM_CBANK
	.align		4
        /*0058*/ 	.byte	0x04, 0x0a
        /*005a*/ 	.short	(.L_43 - .L_42)
	.align		4
.L_42:
        /*005c*/ 	.word	index@(.nv.constant0._Z9aggregatePfS_i)
        /*0060*/ 	.short	0x0380
        /*0062*/ 	.short	0x0014


	//----- nvinfo : EIATTR_SW_WAR
	.align		4
.L_43:
        /*0064*/ 	.byte	0x04, 0x36
        /*0066*/ 	.short	(.L_45 - .L_44)
.L_44:
        /*0068*/ 	.word	0x00000008
.L_45:


//--------------------- .nv.info._Z14cuda_prefixsumPfS_i --------------------------
	.section	.nv.info._Z14cuda_prefixsumPfS_i,"",@"SHT_CUDA_INFO"
	.sectionflags	@""
	.align	4


	//----- nvinfo : EIATTR_CUDA_API_VERSION
	.align		4
        /*0000*/ 	.byte	0x04, 0x37
        /*0002*/ 	.short	(.L_47 - .L_46)
.L_46:
        /*0004*/ 	.word	0x00000082


	//----- nvinfo : EIATTR_KPARAM_INFO
	.align		4
.L_47:
        /*0008*/ 	.byte	0x04, 0x17
        /*000a*/ 	.short	(.L_49 - .L_48)
.L_48:
        /*000c*/ 	.word	0x00000000
        /*0010*/ 	.short	0x0002
        /*0012*/ 	.short	0x0010
        /*0014*/ 	.byte	0x00, 0xf0, 0x11, 0x00


	//----- nvinfo : EIATTR_KPARAM_INFO
	.align		4
.L_49:
        /*0018*/ 	.byte	0x04, 0x17
        /*001a*/ 	.short	(.L_51 - .L_50)
.L_50:
        /*001c*/ 	.word	0x00000000
        /*0020*/ 	.short	0x0001
        /*0022*/ 	.short	0x0008
        /*0024*/ 	.byte	0x00, 0xf5, 0x21, 0x00


	//----- nvinfo : EIATTR_KPARAM_INFO
	.align		4
.L_51:
        /*0028*/ 	.byte	0x04, 0x17
        /*002a*/ 	.short	(.L_53 - .L_52)
.L_52:
        /*002c*/ 	.word	0x00000000
        /*0030*/ 	.short	0x0000
        /*0032*/ 	.short	0x0000
        /*0034*/ 	.byte	0x00, 0xf5, 0x21, 0x00


	//----- nvinfo : EIATTR_SPARSE_MMA_MASK
	.align		4
.L_53:
        /*0038*/ 	.byte	0x03, 0x50
        /*003a*/ 	.short	0x0000


	//----- nvinfo : EIATTR_MAXREG_COUNT
	.align		4
        /*003c*/ 	.byte	0x03, 0x1b
        /*003e*/ 	.short	0x00ff


	//----- nvinfo : EIATTR_NUM_BARRIERS
	.align		4
        /*0040*/ 	.byte	0x02, 0x4c
        /*0042*/ 	.byte	0x01
	.zero		1


	//----- nvinfo : EIATTR_MERCURY_ISA_VERSION
	.align		4
        /*0044*/ 	.byte	0x03, 0x5f
        /*0046*/ 	.short	0x0101


	//----- nvinfo : EIATTR_VRC_CTA_INIT_COUNT
	.align		4
        /*0048*/ 	.byte	0x02, 0x4a
	.zero		1
	.zero		1


	//----- nvinfo : EIATTR_EXIT_INSTR_OFFSETS
	.align		4
        /*004c*/ 	.byte	0x04, 0x1c
        /*004e*/ 	.short	(.L_55 - .L_54)


	//   ....[0]....
.L_54:
        /*0050*/ 	.word	0x00000430


	//   ....[1]....
        /*0054*/ 	.word	0x00000480


	//----- nvinfo : EIATTR_CBANK_PARAM_SIZE
	.align		4
.L_55:
        /*0058*/ 	.byte	0x03, 0x19
        /*005a*/ 	.short	0x0014


	//----- nvinfo : EIATTR_PARAM_CBANK
	.align		4
        /*005c*/ 	.byte	0x04, 0x0a
        /*005e*/ 	.short	(.L_57 - .L_56)
	.align		4
.L_56:
        /*0060*/ 	.word	index@(.nv.constant0._Z14cuda_prefixsumPfS_i)
        /*0064*/ 	.short	0x0380
        /*0066*/ 	.short	0x0014


	//----- nvinfo : EIATTR_SW_WAR
	.align		4
.L_57:
        /*0068*/ 	.byte	0x04, 0x36
        /*006a*/ 	.short	(.L_59 - .L_58)
.L_58:
        /*006c*/ 	.word	0x00000008
.L_59:


//--------------------- .nv.callgraph             --------------------------
	.section	.nv.callgraph,"",@"SHT_CUDA_CALLGRAPH"
	.align	4
	.sectionentsize	8
	.align		4
        /*0000*/ 	.word	0x00000000
	.align		4
        /*0004*/ 	.word	0xffffffff
	.align		4
        /*0008*/ 	.word	0x00000000
	.align		4
        /*000c*/ 	.word	0xfffffffe
	.align		4
        /*0010*/ 	.word	0x00000000
	.align		4
        /*0014*/ 	.word	0xfffffffd
	.align		4
        /*0018*/ 	.word	0x00000000
	.align		4
        /*001c*/ 	.word	0xfffffffc


//--------------------- .text._Z12collect_sumsPfS_i --------------------------
	.section	.text._Z12collect_sumsPfS_i,"ax",@progbits
	.align	128
        .global         _Z12collect_sumsPfS_i
        .type           _Z12collect_sumsPfS_i,@function
        .size           _Z12collect_sumsPfS_i,(.L_x_6 - _Z12collect_sumsPfS_i)
        .other          _Z12collect_sumsPfS_i,@"STO_CUDA_ENTRY STV_DEFAULT"
_Z12collect_sumsPfS_i:
.text._Z12collect_sumsPfS_i:
[----:B------:R-:W-:Y:S01]  /*0000*/  LDC R1, c[0x0][0x37c] ;  /* 0x0000df00ff017b82 */ /* 0x000fe20000000800 */
[----:B------:R-:W0:Y:S07]  /*0010*/  S2R R9, SR_CTAID.X ;  /* 0x0000000000097919 */ /* 0x000e2e0000002500 */
[----:B------:R-:W0:Y:S01]  /*0020*/  LDC R0, c[0x0][0x360] ;  /* 0x0000d800ff007b82 */ /* 0x000e220000000800 */
[----:B------:R-:W1:Y:S01]  /*0030*/  LDCU UR4, c[0x0][0x390] ;  /* 0x00007200ff0477ac */ /* 0x000e620008000800 */
[----:B------:R-:W2:Y:S01]  /*0040*/  S2R R7, SR_TID.X ;  /* 0x0000000000077919 */ /* 0x000ea20000002100 */
[----:B0-----:R-:W-:-:S05]  /*0050*/  IMAD R0, R0, R9, R0 ;  /* 0x0000000900007224 */ /* 0x001fca00078e0200 */
[----:B--2---:R-:W-:-:S04]  /*0060*/  IADD3 R7, PT, PT, R0, R7, RZ ;  /* 0x0000000700077210 */ /* 0x004fc80007ffe0ff */
[----:B-1----:R-:W-:-:S13]  /*0070*/  ISETP.GE.AND P0, PT, R7, UR4, PT ;  /* 0x0000000407007c0c */ /* 0x002fda000bf06270 */
[----:B------:R-:W-:Y:S05]  /*0080*/  @P0 EXIT ;  /* 0x000000000000094d */ /* 0x000fea0003800000 */
[----:B------:R-:W0:Y:S01]  /*0090*/  LDC.64 R2, c[0x0][0x380] ;  /* 0x0000e000ff027b82 */ /* 0x000e220000000a00 */
[----:B------:R-:W1:Y:S07]  /*00a0*/  LDCU.64 UR4, c[0x0][0x358] ;  /* 0x00006b00ff0477ac */ /* 0x000e6e0008000a00 */
[----:B------:R-:W2:Y:S01]  /*00b0*/  LDC.64 R4, c[0x0][0x388] ;  /* 0x0000e200ff047b82 */ /* 0x000ea20000000a00 */
[----:B0-----:R-:W-:-:S06]  /*00c0*/  IMAD.WIDE.U32 R2, R9, 0x4, R2 ;  /* 0x0000000409027825 */ /* 0x001fcc00078e0002 */
[----:B-1----:R-:W3:Y:S01]  /*00d0*/  LDG.E R2, desc[UR4][R2.64] ;  /* 0x0000000402027981 */ /* 0x002ee2000c1e1900 */
[----:B--2---:R-:W-:-:S05]  /*00e0*/  IMAD.WIDE R4, R7, 0x4, R4 ;  /* 0x0000000407047825 */ /* 0x004fca00078e0204 */
[----:B------:R-:W3:Y:S02]  /*00f0*/  LDG.E R7, desc[UR4][R4.64] ;  /* 0x0000000404077981 */ /* 0x000ee4000c1e1900 */
[----:B---3--:R-:W-:-:S05]  /*0100*/  FADD R7, R2, R7 ;  /* 0x0000000702077221 */ /* 0x008fca0000000000 */
[----:B------:R-:W-:Y:S01]  /*0110*/  STG.E desc[UR4][R4.64], R7 ;  /* 0x0000000704007986 */ /* 0x000fe2000c101904 */
[----:B------:R-:W-:Y:S05]  /*0120*/  EXIT ;  /* 0x000000000000794d */ /* 0x000fea0003800000 */
.L_x_0:
[----:B------:R-:W-:-:S00]  /*0130*/  BRA `(.L_x_0) ;  /* 0xfffffffc00fc7947 */ /* 0x000fc0000383ffff */
[----:B------:R-:W-:-:S00]  /*0140*/  NOP ;  /* 0x0000000000007918 */ /* 0x000fc00000000000 */
        /* <DEDUP_REMOVED lines=11> */
.L_x_6:


//--------------------- .text._Z9aggregatePfS_i   --------------------------
	.section	.text._Z9aggregatePfS_i,"ax",@progbits
	.align	128
        .global         _Z9aggregatePfS_i
        .type           _Z9aggregatePfS_i,@function
        .size           _Z9aggregatePfS_i,(.L_x_7 - _Z9aggregatePfS_i)
        .other          _Z9aggregatePfS_i,@"STO_CUDA_ENTRY STV_DEFAULT"
_Z9aggregatePfS_i:
.text._Z9aggregatePfS_i:
[----:B------:R-:W-:Y:S01]  /*0000*/  LDC R1, c[0x0][0x37c] ;  /* 0x0000df00ff017b82 */ /* 0x000fe20000000800 */
[----:B------:R-:W0:Y:S01]  /*0010*/  S2R R7, SR_TID.X ;  /* 0x0000000000077919 */ /* 0x000e220000002100 */
[----:B------:R-:W1:Y:S01]  /*0020*/  LDCU UR4, c[0x0][0x390] ;  /* 0x00007200ff0477ac */ /* 0x000e620008000800 */
[----:B0-----:R-:W-:-:S04]  /*0030*/  SHF.L.U32 R5, R7, 0x9, RZ ;  /* 0x0000000907057819 */ /* 0x001fc800000006ff */
[----:B------:R-:W-:-:S04]  /*0040*/  IADD3 R0, PT, PT, R5, 0x1ff, RZ ;  /* 0x000001ff05007810 */ /* 0x000fc80007ffe0ff */
[----:B-1----:R-:W-:-:S13]  /*0050*/  ISETP.GE.AND P0, PT, R0, UR4, PT ;  /* 0x0000000400007c0c */ /* 0x002fda000bf06270 */
[----:B------:R-:W-:Y:S05]  /*0060*/  @P0 EXIT ;  /* 0x000000000000094d */ /* 0x000fea0003800000 */
[----:B------:R-:W0:Y:S01]  /*0070*/  LDC.64 R2, c[0x0][0x380] ;  /* 0x0000e000ff027b82 */ /* 0x000e220000000a00 */
[----:B------:R-:W1:Y:S01]  /*0080*/  LDCU.64 UR4, c[0x0][0x358] ;  /* 0x00006b00ff0477ac */ /* 0x000e620008000a00 */
[----:B0-----:R-:W-:-:S06]  /*0090*/  IMAD.WIDE.U32 R2, R5, 0x4, R2 ;  /* 0x0000000405027825 */ /* 0x001fcc00078e0002 */
[----:B------:R-:W0:Y:S01]  /*00a0*/  LDC.64 R4, c[0x0][0x388] ;  /* 0x0000e200ff047b82 */ /* 0x000e220000000a00 */
[----:B-1----:R-:W2:Y:S01]  /*00b0*/  LDG.E R3, desc[UR4][R2.64+0x7fc] ;  /* 0x0007fc0402037981 */ /* 0x002ea2000c1e1900 */
[----:B0-----:R-:W-:-:S05]  /*00c0*/  IMAD.WIDE.U32 R4, R7, 0x4, R4 ;  /* 0x0000000407047825 */ /* 0x001fca00078e0004 */
[----:B--2---:R-:W-:Y:S01]  /*00d0*/  STG.E desc[UR4][R4.64], R3 ;  /* 0x0000000304007986 */ /* 0x004fe2000c101904 */
[----:B------:R-:W-:Y:S05]  /*00e0*/  EXIT ;  /* 0x000000000000794d */ /* 0x000fea0003800000 */
.L_x_1:
        /* <DEDUP_REMOVED lines=9> */
.L_x_7:


//--------------------- .text._Z14cuda_prefixsumPfS_i --------------------------
	.section	.text._Z14cuda_prefixsumPfS_i,"ax",@progbits
	.align	128
        .global         _Z14cuda_prefixsumPfS_i
        .type           _Z14cuda_prefixsumPfS_i,@function
        .size           _Z14cuda_prefixsumPfS_i,(.L_x_8 - _Z14cuda_prefixsumPfS_i)
        .other          _Z14cuda_prefixsumPfS_i,@"STO_CUDA_ENTRY STV_DEFAULT"
_Z14cuda_prefixsumPfS_i:
.text._Z14cuda_prefixsumPfS_i:
[----:B------:R-:W-:Y:S01]  /*0000*/  LDC R1, c[0x0][0x37c] ;  /* 0x0000df00ff017b82 */ /* 0x000fe20000000800 */
[----:B------:R-:W0:Y:S07]  /*0010*/  S2R R5, SR_TID.X ;  /* 0x0000000000057919 */ /* 0x000e2e0000002100 */
[----:B------:R-:W1:Y:S01]  /*0020*/  S2UR UR4, SR_CTAID.X ;  /* 0x00000000000479c3 */ /* 0x000e620000002500 */
[----:B------:R-:W2:Y:S01]  /*0030*/  LDCU UR5, c[0x0][0x390] ;  /* 0x00007200ff0577ac */ /* 0x000ea20008000800 */
[----:B------:R-:W3:Y:S06]  /*0040*/  LDCU.64 UR6, c[0x0][0x358] ;  /* 0x00006b00ff0677ac */ /* 0x000eec0008000a00 */
[----:B------:R-:W1:Y:S02]  /*0050*/  LDC R3, c[0x0][0x360] ;  /* 0x0000d800ff037b82 */ /* 0x000e640000000800 */
[----:B-1----:R-:W-:-:S04]  /*0060*/  IMAD R2, R3, UR4, RZ ;  /* 0x0000000403027c24 */ /* 0x002fc8000f8e02ff */
[----:B0-----:R-:W-:-:S04]  /*0070*/  IMAD R2, R2, 0x2, R5 ;  /* 0x0000000202027824 */ /* 0x001fc800078e0205 */
[C---:B------:R-:W-:Y:S01]  /*0080*/  IMAD.IADD R0, R2.reuse, 0x1, R3 ;  /* 0x0000000102007824 */ /* 0x040fe200078e0203 */
[----:B--2---:R-:W-:-:S04]  /*0090*/  ISETP.GE.AND P0, PT, R2, UR5, PT ;  /* 0x0000000502007c0c */ /* 0x004fc8000bf06270 */
[----:B------:R-:W-:-:S09]  /*00a0*/  ISETP.GE.AND P1, PT, R0, UR5, PT ;  /* 0x0000000500007c0c */ /* 0x000fd2000bf26270 */
[----:B------:R-:W0:Y:S08]  /*00b0*/  @!P0 LDC.64 R6, c[0x0][0x380] ;  /* 0x0000e000ff068b82 */ /* 0x000e300000000a00 */
[----:B------:R-:W1:Y:S01]  /*00c0*/  @!P1 LDC.64 R8, c[0x0][0x380] ;  /* 0x0000e000ff089b82 */ /* 0x000e620000000a00 */
[----:B0-----:R-:W-:-:S06]  /*00d0*/  @!P0 IMAD.WIDE R6, R2, 0x4, R6 ;  /* 0x0000000402068825 */ /* 0x001fcc00078e0206 */
[----:B---3--:R0:W2:Y:S01]  /*00e0*/  @!P0 LDG.E R7, desc[UR6][R6.64] ;  /* 0x0000000606078981 */ /* 0x0080a2000c1e1900 */
[----:B-1----:R-:W-:-:S06]  /*00f0*/  @!P1 IMAD.WIDE R8, R0, 0x4, R8 ;  /* 0x0000000400089825 */ /* 0x002fcc00078e0208 */
[----:B------:R-:W3:Y:S01]  /*0100*/  @!P1 LDG.E R9, desc[UR6][R8.64] ;  /* 0x0000000608099981 */ /* 0x000ee2000c1e1900 */
[----:B------:R-:W1:Y:S01]  /*0110*/  S2UR UR5, SR_CgaCtaId ;  /* 0x00000000000579c3 */ /* 0x000e620000008800 */
[----:B------:R-:W-:Y:S02]  /*0120*/  UMOV UR4, 0x400 ;  /* 0x0000040000047882 */ /* 0x000fe40000000000 */
[----:B-1----:R-:W-:-:S06]  /*0130*/  ULEA UR4, UR5, UR4, 0x18 ;  /* 0x0000000405047291 */ /* 0x002fcc000f8ec0ff */
[----:B------:R-:W-:-:S04]  /*0140*/  LEA R10, R5, UR4, 0x2 ;  /* 0x00000004050a7c11 */ /* 0x000fc8000f8e10ff */
[----:B------:R-:W-:Y:S01]  /*0150*/  LEA R4, R3, R10, 0x2 ;  /* 0x0000000a03047211 */ /* 0x000fe200078e10ff */
[----:B0-----:R-:W-:Y:S01]  /*0160*/  IMAD.MOV.U32 R6, RZ, RZ, 0x1 ;  /* 0x00000001ff067424 */ /* 0x001fe200078e00ff */
[----:B------:R-:W-:Y:S01]  /*0170*/  LEA R5, R5, 0x2, 0x1 ;  /* 0x0000000205057811 */ /* 0x000fe200078e08ff */
[----:B------:R-:W-:Y:S01]  /*0180*/  IMAD.SHL.U32 R11, R3, 0x2, RZ ;  /* 0x00000002030b7824 */ /* 0x000fe200078e00ff */
[----:B--2---:R0:W-:Y:S04]  /*0190*/  @!P0 STS [R10], R7 ;  /* 0x000000070a008388 */ /* 0x0041e80000000800 */
[----:B------:R0:W-:Y:S04]  /*01a0*/  @P0 STS [R10], RZ ;  /* 0x000000ff0a000388 */ /* 0x0001e80000000800 */
[----:B---3--:R0:W-:Y:S04]  /*01b0*/  @!P1 STS [R4], R9 ;  /* 0x0000000904009388 */ /* 0x0081e80000000800 */
[----:B------:R0:W-:Y:S01]  /*01c0*/  @P1 STS [R4], RZ ;  /* 0x000000ff04001388 */ /* 0x0001e20000000800 */
[----:B------:R-:W-:Y:S06]  /*01d0*/  BAR.SYNC.DEFER_BLOCKING 0x0 ;  /* 0x0000000000007b1d */ /* 0x000fec0000010000 */
.L_x_2:
[----:B0-----:R-:W-:-:S05]  /*01e0*/  IMAD R9, R5, R6, RZ ;  /* 0x0000000605097224 */ /* 0x001fca00078e02ff */
[----:B------:R-:W-:-:S04]  /*01f0*/  IADD3 R7, PT, PT, R9, -0x1, RZ ;  /* 0xffffffff09077810 */ /* 0x000fc80007ffe0ff */
[----:B------:R-:W-:-:S13]  /*0200*/  ISETP.GE.U32.AND P0, PT, R7, R11, PT ;  /* 0x0000000b0700720c */ /* 0x000fda0003f06070 */
[----:B------:R-:W-:-:S05]  /*0210*/  @!P0 IMAD.IADD R7, R9, 0x1, -R6 ;  /* 0x0000000109078824 */ /* 0x000fca00078e0a06 */
[----:B------:R-:W-:-:S05]  /*0220*/  @!P0 LEA R7, R7, UR4, 0x2 ;  /* 0x0000000407078c11 */ /* 0x000fca000f8e10ff */
[C---:B------:R-:W-:Y:S01]  /*0230*/  @!P0 IMAD R8, R6.reuse, 0x4, R7 ;  /* 0x0000000406088824 */ /* 0x040fe200078e0207 */
[----:B------:R-:W-:Y:S01]  /*0240*/  SHF.L.U32 R6, R6, 0x1, RZ ;  /* 0x0000000106067819 */ /* 0x000fe200000006ff */
[----:B------:R-:W-:Y:S04]  /*0250*/  @!P0 LDS R7, [R7+-0x4] ;  /* 0xfffffc0007078984 */ /* 0x000fe80000000800 */
[----:B------:R-:W0:Y:S02]  /*0260*/  @!P0 LDS R12, [R8+-0x4] ;  /* 0xfffffc00080c8984 */ /* 0x000e240000000800 */
[----:B0-----:R-:W-:-:S05]  /*0270*/  @!P0 FADD R9, R7, R12 ;  /* 0x0000000c07098221 */ /* 0x001fca0000000000 */
[----:B------:R1:W-:Y:S01]  /*0280*/  @!P0 STS [R8+-0x4], R9 ;  /* 0xfffffc0908008388 */ /* 0x0003e20000000800 */
[----:B------:R-:W-:Y:S01]  /*0290*/  BAR.SYNC.DEFER_BLOCKING 0x0 ;  /* 0x0000000000007b1d */ /* 0x000fe20000010000 */
[----:B------:R-:W-:-:S13]  /*02a0*/  ISETP.GT.U32.AND P0, PT, R6, R3, PT ;  /* 0x000000030600720c */ /* 0x000fda0003f04070 */
[----:B-1----:R-:W-:Y:S05]  /*02b0*/  @!P0 BRA `(.L_x_2) ;  /* 0xfffffffc00c88947 */ /* 0x002fea000383ffff */
[----:B------:R-:W-:-:S13]  /*02c0*/  ISETP.GE.U32.AND P0, PT, R3, 0x2, PT ;  /* 0x000000020300780c */ /* 0x000fda0003f06070 */
[----:B------:R-:W-:Y:S05]  /*02d0*/  @!P0 BRA `(.L_x_3) ;  /* 0x0000000000388947 */ /* 0x000fea0003800000 */
.L_x_4:
[----:B------:R-:W-:-:S05]  /*02e0*/  SHF.R.U32.HI R12, RZ, 0x1, R3 ;  /* 0x00000001ff0c7819 */ /* 0x000fca0000011603 */
[----:B------:R-:W-:-:S05]  /*02f0*/  IMAD R7, R5, R12, RZ ;  /* 0x0000000c05077224 */ /* 0x000fca00078e02ff */
[----:B------:R-:W-:-:S04]  /*0300*/  IADD3 R6, PT, PT, R7, -0x1, R12 ;  /* 0xffffffff07067810 */ /* 0x000fc80007ffe00c */
[----:B------:R-:W-:-:S13]  /*0310*/  ISETP.GE.U32.AND P0, PT, R6, R11, PT ;  /* 0x0000000b0600720c */ /* 0x000fda0003f06070 */
[----:B------:R-:W-:-:S05]  /*0320*/  @!P0 LEA R6, R7, UR4, 0x2 ;  /* 0x0000000407068c11 */ /* 0x000fca000f8e10ff */
[----:B------:R-:W-:Y:S02]  /*0330*/  @!P0 IMAD R7, R12, 0x4, R6 ;  /* 0x000000040c078824 */ /* 0x000fe400078e0206 */
[----:B------:R-:W-:Y:S04]  /*0340*/  @!P0 LDS R6, [R6+-0x4] ;  /* 0xfffffc0006068984 */ /* 0x000fe80000000800 */
[----:B------:R-:W0:Y:S02]  /*0350*/  @!P0 LDS R9, [R7+-0x4] ;  /* 0xfffffc0007098984 */ /* 0x000e240000000800 */
[----:B0-----:R-:W-:-:S05]  /*0360*/  @!P0 FADD R8, R6, R9 ;  /* 0x0000000906088221 */ /* 0x001fca0000000000 */
[----:B------:R0:W-:Y:S01]  /*0370*/  @!P0 STS [R7+-0x4], R8 ;  /* 0xfffffc0807008388 */ /* 0x0001e20000000800 */
[----:B------:R-:W-:Y:S01]  /*0380*/  BAR.SYNC.DEFER_BLOCKING 0x0 ;  /* 0x0000000000007b1d */ /* 0x000fe20000010000 */
[----:B------:R-:W-:Y:S02]  /*0390*/  ISETP.GT.U32.AND P0, PT, R3, 0x3, PT ;  /* 0x000000030300780c */ /* 0x000fe40003f04070 */
[----:B------:R-:W-:-:S11]  /*03a0*/  MOV R3, R12 ;  /* 0x0000000c00037202 */ /* 0x000fd60000000f00 */
[----:B0-----:R-:W-:Y:S05]  /*03b0*/  @P0 BRA `(.L_x_4) ;  /* 0xfffffffc00c80947 */ /* 0x001fea000383ffff */
.L_x_3:
[----:B------:R-:W0:Y:S02]  /*03c0*/  LDCU UR4, c[0x0][0x390] ;  /* 0x00007200ff0477ac */ /* 0x000e240008000800 */
[----:B0-----:R-:W-:Y:S02]  /*03d0*/  ISETP.GE.AND P0, PT, R2, UR4, PT ;  /* 0x0000000402007c0c */ /* 0x001fe4000bf06270 */
[----:B------:R-:W-:-:S11]  /*03e0*/  ISETP.GE.AND P1, PT, R0, UR4, PT ;  /* 0x0000000400007c0c */ /* 0x000fd6000bf26270 */
[----:B------:R-:W0:Y:S01]  /*03f0*/  @!P0 LDS R5, [R10] ;  /* 0x000000000a058984 */ /* 0x000e220000000800 */
[----:B------:R-:W1:Y:S02]  /*0400*/  @!P0 LDC.64 R6, c[0x0][0x388] ;  /* 0x0000e200ff068b82 */ /* 0x000e640000000a00 */
[----:B-1----:R-:W-:-:S05]  /*0410*/  @!P0 IMAD.WIDE R2, R2, 0x4, R6 ;  /* 0x0000000402028825 */ /* 0x002fca00078e0206 */
[----:B0-----:R0:W-:Y:S01]  /*0420*/  @!P0 STG.E desc[UR6][R2.64], R5 ;  /* 0x0000000502008986 */ /* 0x0011e2000c101906 */
[----:B------:R-:W-:Y:S05]  /*0430*/  @P1 EXIT ;  /* 0x000000000000194d */ /* 0x000fea0003800000 */
[----:B0-----:R-:W0:Y:S01]  /*0440*/  LDS R5, [R4] ;  /* 0x0000000004057984 */ /* 0x001e220000000800 */
[----:B------:R-:W1:Y:S02]  /*0450*/  LDC.64 R2, c[0x0][0x388] ;  /* 0x0000e200ff027b82 */ /* 0x000e640000000a00 */
[----:B-1----:R-:W-:-:S05]  /*0460*/  IMAD.WIDE R2, R0, 0x4, R2 ;  /* 0x0000000400027825 */ /* 0x002fca00078e0202 */
[----:B0-----:R-:W-:Y:S01]  /*0470*/  STG.E desc[UR6][R2.64], R5 ;  /* 0x0000000502007986 */ /* 0x001fe2000c101906 */
[----:B------:R-:W-:Y:S05]  /*0480*/  EXIT ;  /* 0x000000000000794d */ /* 0x000fea0003800000 */
.L_x_5:
        /* <DEDUP_REMOVED lines=15> */
.L_x_8:


//--------------------- .nv.shared.reserved.0     --------------------------
	.section	.nv.shared.reserved.0,"aw",@nobits
	.weak		__nv_reservedSMEM_offset_0_alias
	.size		__nv_reservedSMEM_offset_0_alias, 0, 64
	.other		__nv_reservedSMEM_offset_0_alias,@"STO_CUDA_RESERVED_SHARED STV_DEFAULT"
__nv_reservedSMEM_offset_0_alias:
	.zero		0
	.zero		64


//--------------------- .nv.shared._Z14cuda_prefixsumPfS_i --------------------------
	.section	.nv.shared._Z14cuda_prefixsumPfS_i,"aw",@nobits
	.sectionflags	@""
	.align	4
.nv.shared._Z14cuda_prefixsumPfS_i:
	.zero		3072


//--------------------- .nv.constant0._Z12collect_sumsPfS_i --------------------------
	.section	.nv.constant0._Z12collect_sumsPfS_i,"a",@progbits
	.sectionflags	@""
	.align	4
.nv.constant0._Z12collect_sumsPfS_i:
	.zero		916


//--------------------- .nv.constant0._Z9aggregatePfS_i --------------------------
	.section	.nv.constant0._Z9aggregatePfS_i,"a",@progbits
	.sectionflags	@""
	.align	4
.nv.constant0._Z9aggregatePfS_i:
	.zero		916


//--------------------- .nv.constant0._Z14cuda_prefixsumPfS_i --------------------------
	.section	.nv.constant0._Z14cuda_prefixsumPfS_i,"a",@progbits
	.sectionflags	@""
	.align	4
.nv.constant0._Z14cuda_prefixsumPfS_i:
	.zero		916


//--------------------- SYMBOLS --------------------------

	.type		.nv.reservedSmem.offset0,@object
	.size		.nv.reservedSmem.offset0,0x4
	.type		.nv.reservedSmem.cap,@object
	.size		.nv.reservedSmem.cap,0x4
